	.headerflags	@"EF_CUDA_TEXMODE_UNIFIED EF_CUDA_64BIT_ADDRESS EF_CUDA_ACCELERATORS EF_CUDA_SM90 EF_CUDA_VIRTUAL_SM(EF_CUDA_SM90)"
	.elftype	@"ET_EXEC"


//--------------------- .nv.info                  --------------------------
	.section	.nv.info,"",@"SHT_CUDA_INFO"
	.align	4


	//----- nvinfo : EIATTR_REGCOUNT
	.align		4
        /*0000*/ 	.byte	0x04, 0x2f
        /*0002*/ 	.short	(.L_1 - .L_0)
	.align		4
.L_0:
        /*0004*/ 	.word	index@(triton_poi_fused_convolution_relu_24)
        /*0008*/ 	.word	0x0000000c


	//----- nvinfo : EIATTR_MIN_STACK_SIZE
	.align		4
.L_1:
        /*000c*/ 	.byte	0x04, 0x12
        /*000e*/ 	.short	(.L_3 - .L_2)
	.align		4
.L_2:
        /*0010*/ 	.word	index@(triton_poi_fused_convolution_relu_24)
        /*0014*/ 	.word	0x00000000


	//----- nvinfo : EIATTR_FRAME_SIZE
	.align		4
.L_3:
        /*0018*/ 	.byte	0x04, 0x11
        /*001a*/ 	.short	(.L_5 - .L_4)
	.align		4
.L_4:
        /*001c*/ 	.word	index@(triton_poi_fused_convolution_relu_24)
        /*0020*/ 	.word	0x00000000


	//----- nvinfo : EIATTR_MIN_STACK_SIZE
	.align		4
.L_5:
        /*0024*/ 	.byte	0x04, 0x12
        /*0026*/ 	.short	(.L_7 - .L_6)
	.align		4
.L_6:
        /*0028*/ 	.word	index@(triton_poi_fused_convolution_relu_24)
        /*002c*/ 	.word	0x00000000
.L_7:


//--------------------- .nv.info.triton_poi_fused_convolution_relu_24 --------------------------
	.section	.nv.info.triton_poi_fused_convolution_relu_24,"",@"SHT_CUDA_INFO"
	.sectionflags	@""
	.align	4


	//----- nvinfo : EIATTR_CUDA_API_VERSION
	.align		4
        /*0000*/ 	.byte	0x04, 0x37
        /*0002*/ 	.short	(.L_9 - .L_8)
.L_8:
        /*0004*/ 	.word	0x0000007c


	//----- nvinfo : EIATTR_KPARAM_INFO
	.align		4
.L_9:
        /*0008*/ 	.byte	0x04, 0x17
        /*000a*/ 	.short	(.L_11 - .L_10)
.L_10:
        /*000c*/ 	.word	0x00000000
        /*0010*/ 	.short	0x0002
        /*0012*/ 	.short	0x0010
        /*0014*/ 	.byte	0x00, 0xf0, 0x11, 0x00


	//----- nvinfo : EIATTR_KPARAM_INFO
	.align		4
.L_11:
        /*0018*/ 	.byte	0x04, 0x17
        /*001a*/ 	.short	(.L_13 - .L_12)
.L_12:
        /*001c*/ 	.word	0x00000000
        /*0020*/ 	.short	0x0001
        /*0022*/ 	.short	0x0008
        /*0024*/ 	.byte	0x00, 0xf4, 0x21, 0x00


	//----- nvinfo : EIATTR_KPARAM_INFO
	.align		4
.L_13:
        /*0028*/ 	.byte	0x04, 0x17
        /*002a*/ 	.short	(.L_15 - .L_14)
.L_14:
        /*002c*/ 	.word	0x00000000
        /*0030*/ 	.short	0x0000
        /*0032*/ 	.short	0x0000
        /*0034*/ 	.byte	0x00, 0xf4, 0x21, 0x00


	//----- nvinfo : EIATTR_SPARSE_MMA_MASK
	.align		4
.L_15:
        /*0038*/ 	.byte	0x03, 0x50
        /*003a*/ 	.short	0x0000


	//----- nvinfo : EIATTR_MAXREG_COUNT
	.align		4
        /*003c*/ 	.byte	0x03, 0x1b
        /*003e*/ 	.short	0x00ff


	//----- nvinfo : EIATTR_EXIT_INSTR_OFFSETS
	.align		4
        /*0040*/ 	.byte	0x04, 0x1c
        /*0042*/ 	.short	(.L_17 - .L_16)


	//   ....[0]....
.L_16:
        /*0044*/ 	.word	0x00000180


	//----- nvinfo : EIATTR_REQNTID
	.align		4
.L_17:
        /*0048*/ 	.byte	0x04, 0x10
        /*004a*/ 	.short	(.L_19 - .L_18)
.L_18:
        /*004c*/ 	.word	0x00000080
        /*0050*/ 	.word	0x00000001
        /*0054*/ 	.word	0x00000001


	//----- nvinfo : EIATTR_CBANK_PARAM_SIZE
	.align		4
.L_19:
        /*0058*/ 	.byte	0x03, 0x19
        /*005a*/ 	.short	0x0014


	//----- nvinfo : EIATTR_PARAM_CBANK
	.align		4
        /*005c*/ 	.byte	0x04, 0x0a
        /*005e*/ 	.short	(.L_21 - .L_20)
	.align		4
.L_20:
        /*0060*/ 	.word	index@(.nv.constant0.triton_poi_fused_convolution_relu_24)
        /*0064*/ 	.short	0x0210
        /*0066*/ 	.short	0x0014


	//----- nvinfo : EIATTR_SW_WAR
	.align		4
.L_21:
        /*0068*/ 	.byte	0x04, 0x36
        /*006a*/ 	.short	(.L_23 - .L_22)
.L_22:
        /*006c*/ 	.word	0x00000008
.L_23:


//--------------------- .nv.callgraph             --------------------------
	.section	.nv.callgraph,"",@"SHT_CUDA_CALLGRAPH"
	.align	4
	.sectionentsize	8
	.align		4
        /*0000*/ 	.word	0x00000000
	.align		4
        /*0004*/ 	.word	0xffffffff
	.align		4
        /*0008*/ 	.word	0x00000000
	.align		4
        /*000c*/ 	.word	0xfffffffe
	.align		4
        /*0010*/ 	.word	0x00000000
	.align		4
        /*0014*/ 	.word	0xfffffffd
	.align		4
        /*0018*/ 	.word	0x00000000
	.align		4
        /*001c*/ 	.word	0xfffffffc


//--------------------- .text.triton_poi_fused_convolution_relu_24 --------------------------
	.section	.text.triton_poi_fused_convolution_relu_24,"ax",@progbits
	.align	128
        .global         triton_poi_fused_convolution_relu_24
        .type           triton_poi_fused_convolution_relu_24,@function
        .size           triton_poi_fused_convolution_relu_24,(.L_x_1 - triton_poi_fused_convolution_relu_24)
        .other          triton_poi_fused_convolution_relu_24,@"STO_CUDA_ENTRY STV_DEFAULT"
triton_poi_fused_convolution_relu_24:
.text.triton_poi_fused_convolution_relu_24:
[----:B------:R-:W-:Y:S01]  /*0000*/  LDC R1, c[0x0][0x28] ;  /* 0x00000a00ff017b82 */ /* 0x000fe20000000800 */
[----:B------:R-:W1:Y:S07]  /*0010*/  S2R R0, SR_TID.X ;  /* 0x0000000000007919 */ /* 0x000e6e0000002100 */
[----:B------:R-:W2:Y:S01]  /*0020*/  LDC.64 R4, c[0x0][0x218] ;  /* 0x00008600ff047b82 */ /* 0x000ea20000000a00 */
[----:B------:R-:W-:Y:S01]  /*0030*/  ULDC.64 UR4, c[0x0][0x208] ;  /* 0x0000820000047ab9 */ /* 0x000fe20000000a00 */
[----:B------:R-:W3:Y:S01]  /*0040*/  S2R R7, SR_CTAID.X ;  /* 0x0000000000077919 */ /* 0x000ee20000002500 */
[----:B-1----:R-:W-:-:S02]  /*0050*/  LOP3.LUT R0, R0, 0x7f, RZ, 0xc0, !PT ;  /* 0x0000007f00007812 */ /* 0x002fc400078ec0ff */
[----:B---3--:R-:W-:-:S03]  /*0060*/  SHF.R.S32.HI R2, RZ, 0x18, R7 ;  /* 0x00000018ff027819 */ /* 0x008fc60000011407 */
[----:B------:R-:W-:Y:S01]  /*0070*/  IMAD R7, R7, 0x80, R0 ;  /* 0x0000008007077824 */ /* 0x000fe200078e0200 */
[----:B------:R-:W-:Y:S02]  /*0080*/  SGXT R0, R2, 0x1 ;  /* 0x000000010200781a */ /* 0x000fe40000000200 */
[----:B------:R-:W1:Y:S02]  /*0090*/  LDC.64 R2, c[0x0][0x210] ;  /* 0x00008400ff027b82 */ /* 0x000e640000000a00 */
[----:B------:R-:W-:-:S04]  /*00a0*/  LEA.HI R0, R0, R7, RZ, 0x4 ;  /* 0x0000000700007211 */ /* 0x000fc800078f20ff */
[--C-:B------:R-:W-:Y:S02]  /*00b0*/  SHF.R.S32.HI R6, RZ, 0x4, R0.reuse ;  /* 0x00000004ff067819 */ /* 0x100fe40000011400 */
[----:B------:R-:W-:-:S04]  /*00c0*/  SHF.R.S32.HI R9, RZ, 0x1f, R0 ;  /* 0x0000001fff097819 */ /* 0x000fc80000011400 */
[----:B------:R-:W-:-:S04]  /*00d0*/  LEA.HI R9, R9, R6, RZ, 0x9 ;  /* 0x0000000609097211 */ /* 0x000fc800078f48ff */
[----:B------:R-:W-:-:S05]  /*00e0*/  LOP3.LUT R9, R9, 0xfffffe00, RZ, 0xc0, !PT ;  /* 0xfffffe0009097812 */ /* 0x000fca00078ec0ff */
[----:B------:R-:W-:Y:S02]  /*00f0*/  IMAD.IADD R9, R6, 0x1, -R9 ;  /* 0x0000000106097824 */ /* 0x000fe400078e0a09 */
[----:B-1----:R-:W-:-:S04]  /*0100*/  IMAD.WIDE R2, R7, 0x4, R2 ;  /* 0x0000000407027825 */ /* 0x002fc800078e0202 */
[----:B--2---:R-:W-:Y:S01]  /*0110*/  IMAD.WIDE R4, R9, 0x4, R4 ;  /* 0x0000000409047825 */ /* 0x004fe200078e0204 */
[----:B------:R-:W2:Y:S05]  /*0120*/  LDG.E R0, desc[UR4][R2.64] ;  /* 0x0000000402007981 */ /* 0x000eaa000c1e1900 */
[----:B------:R-:W2:Y:S02]  /*0130*/  LDG.E.EL R5, desc[UR4][R4.64] ;  /* 0x0000000404057981 */ /* 0x000ea4000c2e1900 */
[C---:B--2---:R-:W-:Y:S01]  /*0140*/  FADD R6, R0.reuse, R5 ;  /* 0x0000000500067221 */ /* 0x044fe20000000000 */
[----:B------:R-:W-:-:S04]  /*0150*/  FSETP.GEU.AND P0, PT, R0, -R5, PT ;  /* 0x800000050000720b */ /* 0x000fc80003f0e000 */
[----:B------:R-:W-:-:S05]  /*0160*/  FSEL R7, R6, RZ, P0 ;  /* 0x000000ff06077208 */ /* 0x000fca0000000000 */
[----:B------:R-:W-:Y:S01]  /*0170*/  STG.E desc[UR4][R2.64], R7 ;  /* 0x0000000702007986 */ /* 0x000fe2000c101904 */
[----:B------:R-:W-:Y:S05]  /*0180*/  EXIT ;  /* 0x000000000000794d */ /* 0x000fea0003800000 */
.L_x_0:
[----:B------:R-:W-:-:S00]  /*0190*/  BRA `(.L_x_0) ;  /* 0xfffffffc00fc7947 */ /* 0x000fc0000383ffff */
[----:B------:R-:W-:-:S00]  /*01a0*/  NOP ;  /* 0x0000000000007918 */ /* 0x000fc00000000000 */
        /* <DEDUP_REMOVED lines=13> */
.L_x_1:


//--------------------- .nv.constant0.triton_poi_fused_convolution_relu_24 --------------------------
	.section	.nv.constant0.triton_poi_fused_convolution_relu_24,"a",@progbits
	.sectionflags	@""
	.align	4
.nv.constant0.triton_poi_fused_convolution_relu_24:
	.zero		548
